	.headerflags	@"EF_CUDA_TEXMODE_UNIFIED EF_CUDA_64BIT_ADDRESS EF_CUDA_ACCELERATORS EF_CUDA_SM90 EF_CUDA_VIRTUAL_SM(EF_CUDA_SM90)"
	.elftype	@"ET_EXEC"


//--------------------- .nv.info                  --------------------------
	.section	.nv.info,"",@"SHT_CUDA_INFO"
	.align	4


	//----- nvinfo : EIATTR_REGCOUNT
	.align		4
        /*0000*/ 	.byte	0x04, 0x2f
        /*0002*/ 	.short	(.L_2 - .L_1)
	.align		4
.L_1:
        /*0004*/ 	.word	index@(triton_poi_fused_mv_0)
        /*0008*/ 	.word	0x0000001b


	//----- nvinfo : EIATTR_MIN_STACK_SIZE
	.align		4
.L_2:
        /*000c*/ 	.byte	0x04, 0x12
        /*000e*/ 	.short	(.L_4 - .L_3)
	.align		4
.L_3:
        /*0010*/ 	.word	index@(triton_poi_fused_mv_0)
        /*0014*/ 	.word	0x00000000


	//----- nvinfo : EIATTR_FRAME_SIZE
	.align		4
.L_4:
        /*0018*/ 	.byte	0x04, 0x11
        /*001a*/ 	.short	(.L_6 - .L_5)
	.align		4
.L_5:
        /*001c*/ 	.word	index@(triton_poi_fused_mv_0)
        /*0020*/ 	.word	0x00000000


	//----- nvinfo : EIATTR_MIN_STACK_SIZE
	.align		4
.L_6:
        /*0024*/ 	.byte	0x04, 0x12
        /*0026*/ 	.short	(.L_8 - .L_7)
	.align		4
.L_7:
        /*0028*/ 	.word	index@(triton_poi_fused_mv_0)
        /*002c*/ 	.word	0x00000000
.L_8:


//--------------------- .nv.info.triton_poi_fused_mv_0 --------------------------
	.section	.nv.info.triton_poi_fused_mv_0,"",@"SHT_CUDA_INFO"
	.sectionflags	@""
	.align	4


	//----- nvinfo : EIATTR_CUDA_API_VERSION
	.align		4
        /*0000*/ 	.byte	0x04, 0x37
        /*0002*/ 	.short	(.L_10 - .L_9)
.L_9:
        /*0004*/ 	.word	0x0000007c


	//----- nvinfo : EIATTR_KPARAM_INFO
	.align		4
.L_10:
        /*0008*/ 	.byte	0x04, 0x17
        /*000a*/ 	.short	(.L_12 - .L_11)
.L_11:
        /*000c*/ 	.word	0x00000000
        /*0010*/ 	.short	0x0005
        /*0012*/ 	.short	0x0028
        /*0014*/ 	.byte	0x00, 0xf0, 0x11, 0x00


	//----- nvinfo : EIATTR_KPARAM_INFO
	.align		4
.L_12:
        /*0018*/ 	.byte	0x04, 0x17
        /*001a*/ 	.short	(.L_14 - .L_13)
.L_13:
        /*001c*/ 	.word	0x00000000
        /*0020*/ 	.short	0x0004
        /*0022*/ 	.short	0x0020
        /*0024*/ 	.byte	0x00, 0xf4, 0x21, 0x00


	//----- nvinfo : EIATTR_KPARAM_INFO
	.align		4
.L_14:
        /*0028*/ 	.byte	0x04, 0x17
        /*002a*/ 	.short	(.L_16 - .L_15)
.L_15:
        /*002c*/ 	.word	0x00000000
        /*0030*/ 	.short	0x0003
        /*0032*/ 	.short	0x0018
        /*0034*/ 	.byte	0x00, 0xf4, 0x21, 0x00


	//----- nvinfo : EIATTR_KPARAM_INFO
	.align		4
.L_16:
        /*0038*/ 	.byte	0x04, 0x17
        /*003a*/ 	.short	(.L_18 - .L_17)
.L_17:
        /*003c*/ 	.word	0x00000000
        /*0040*/ 	.short	0x0002
        /*0042*/ 	.short	0x0010
        /*0044*/ 	.byte	0x00, 0xf4, 0x21, 0x00


	//----- nvinfo : EIATTR_KPARAM_INFO
	.align		4
.L_18:
        /*0048*/ 	.byte	0x04, 0x17
        /*004a*/ 	.short	(.L_20 - .L_19)
.L_19:
        /*004c*/ 	.word	0x00000000
        /*0050*/ 	.short	0x0001
        /*0052*/ 	.short	0x0008
        /*0054*/ 	.byte	0x00, 0xf4, 0x21, 0x00


	//----- nvinfo : EIATTR_KPARAM_INFO
	.align		4
.L_20:
        /*0058*/ 	.byte	0x04, 0x17
        /*005a*/ 	.short	(.L_22 - .L_21)
.L_21:
        /*005c*/ 	.word	0x00000000
        /*0060*/ 	.short	0x0000
        /*0062*/ 	.short	0x0000
        /*0064*/ 	.byte	0x00, 0xf4, 0x21, 0x00


	//----- nvinfo : EIATTR_SPARSE_MMA_MASK
	.align		4
.L_22:
        /*0068*/ 	.byte	0x03, 0x50
        /*006a*/ 	.short	0x0000


	//----- nvinfo : EIATTR_MAXREG_COUNT
	.align		4
        /*006c*/ 	.byte	0x03, 0x1b
        /*006e*/ 	.short	0x00ff


	//----- nvinfo : EIATTR_EXIT_INSTR_OFFSETS
	.align		4
        /*0070*/ 	.byte	0x04, 0x1c
        /*0072*/ 	.short	(.L_24 - .L_23)


	//   ....[0]....
.L_23:
        /*0074*/ 	.word	0x00000a40


	//   ....[1]....
        /*0078*/ 	.word	0x00000a60


	//----- nvinfo : EIATTR_REQNTID
	.align		4
.L_24:
        /*007c*/ 	.byte	0x04, 0x10
        /*007e*/ 	.short	(.L_26 - .L_25)
.L_25:
        /*0080*/ 	.word	0x00000080
        /*0084*/ 	.word	0x00000001
        /*0088*/ 	.word	0x00000001


	//----- nvinfo : EIATTR_CRS_STACK_SIZE
	.align		4
.L_26:
        /*008c*/ 	.byte	0x04, 0x1e
        /*008e*/ 	.short	(.L_28 - .L_27)
.L_27:
        /*0090*/ 	.word	0x00000000


	//----- nvinfo : EIATTR_CBANK_PARAM_SIZE
	.align		4
.L_28:
        /*0094*/ 	.byte	0x03, 0x19
        /*0096*/ 	.short	0x002c


	//----- nvinfo : EIATTR_PARAM_CBANK
	.align		4
        /*0098*/ 	.byte	0x04, 0x0a
        /*009a*/ 	.short	(.L_30 - .L_29)
	.align		4
.L_29:
        /*009c*/ 	.word	index@(.nv.constant0.triton_poi_fused_mv_0)
        /*00a0*/ 	.short	0x0210
        /*00a2*/ 	.short	0x002c


	//----- nvinfo : EIATTR_SW_WAR
	.align		4
.L_30:
        /*00a4*/ 	.byte	0x04, 0x36
        /*00a6*/ 	.short	(.L_32 - .L_31)
.L_31:
        /*00a8*/ 	.word	0x00000008
.L_32:


//--------------------- .nv.callgraph             --------------------------
	.section	.nv.callgraph,"",@"SHT_CUDA_CALLGRAPH"
	.align	4
	.sectionentsize	8
	.align		4
        /*0000*/ 	.word	0x00000000
	.align		4
        /*0004*/ 	.word	0xffffffff
	.align		4
        /*0008*/ 	.word	0x00000000
	.align		4
        /*000c*/ 	.word	0xfffffffe
	.align		4
        /*0010*/ 	.word	0x00000000
	.align		4
        /*0014*/ 	.word	0xfffffffd
	.align		4
        /*0018*/ 	.word	0x00000000
	.align		4
        /*001c*/ 	.word	0xfffffffc


//--------------------- .nv.constant4             --------------------------
	.section	.nv.constant4,"a",@progbits
	.align	8
	.align		8
.nv.constant4:
        /*0000*/ 	.dword	_$_str


//--------------------- .text.triton_poi_fused_mv_0 --------------------------
	.section	.text.triton_poi_fused_mv_0,"ax",@progbits
	.align	128
        .global         triton_poi_fused_mv_0
        .type           triton_poi_fused_mv_0,@function
        .size           triton_poi_fused_mv_0,(.L_x_13 - triton_poi_fused_mv_0)
        .other          triton_poi_fused_mv_0,@"STO_CUDA_ENTRY STV_DEFAULT"
triton_poi_fused_mv_0:
.text.triton_poi_fused_mv_0:
[----:B------:R-:W0:Y:S01]  /*0000*/  LDC R1, c[0x0][0x28] ;  /* 0x00000a00ff017b82 */ /* 0x000e220000000800 */
[----:B------:R-:W1:Y:S07]  /*0010*/  S2R R0, SR_TID.X ;  /* 0x0000000000007919 */ /* 0x000e6e0000002100 */
[----:B------:R-:W2:Y:S01]  /*0020*/  LDC.64 R8, c[0x0][0x218] ;  /* 0x00008600ff087b82 */ /* 0x000ea20000000a00 */
[----:B------:R-:W-:Y:S01]  /*0030*/  ULDC.64 UR4, c[0x0][0x208] ;  /* 0x0000820000047ab9 */ /* 0x000fe20000000a00 */
[----:B------:R-:W-:Y:S01]  /*0040*/  ULDC.64 UR6, c[0x0][0x210] ;  /* 0x0000840000067ab9 */ /* 0x000fe20000000a00 */
[----:B------:R-:W3:Y:S05]  /*0050*/  S2R R3, SR_CTAID.X ;  /* 0x0000000000037919 */ /* 0x000eea0000002500 */
[----:B------:R-:W4:Y:S01]  /*0060*/  LDC.64 R10, c[0x0][0x210] ;  /* 0x00008400ff0a7b82 */ /* 0x000f220000000a00 */
[----:B-1----:R-:W-:-:S04]  /*0070*/  SHF.L.U32 R0, R0, 0x1, RZ ;  /* 0x0000000100007819 */ /* 0x002fc800000006ff */
[----:B------:R-:W-:Y:S02]  /*0080*/  LOP3.LUT R0, R0, 0xfe, RZ, 0xc0, !PT ;  /* 0x000000fe00007812 */ /* 0x000fe400078ec0ff */
[----:B---3--:R-:W-:Y:S02]  /*0090*/  SHF.R.S32.HI R5, RZ, 0x17, R3 ;  /* 0x00000017ff057819 */ /* 0x008fe40000011403 */
[----:B------:R-:W-:Y:S02]  /*00a0*/  LEA R4, R3, R0, 0x8 ;  /* 0x0000000003047211 */ /* 0x000fe400078e40ff */
[----:B------:R-:W-:Y:S02]  /*00b0*/  SGXT R5, R5, 0x1 ;  /* 0x000000010505781a */ /* 0x000fe40000000200 */
[----:B------:R-:W-:Y:S02]  /*00c0*/  SHF.R.S32.HI R3, RZ, 0x1f, R4 ;  /* 0x0000001fff037819 */ /* 0x000fe40000011404 */
[----:B------:R-:W-:-:S02]  /*00d0*/  IADD3 R0, R4, 0x1, RZ ;  /* 0x0000000104007810 */ /* 0x000fc40007ffe0ff */
[----:B------:R-:W-:Y:S02]  /*00e0*/  LEA.HI R3, R3, R4, RZ, 0x2 ;  /* 0x0000000403037211 */ /* 0x000fe400078f10ff */
[C---:B------:R-:W-:Y:S02]  /*00f0*/  LEA.HI R6, R5.reuse, R0, RZ, 0x2 ;  /* 0x0000000005067211 */ /* 0x040fe400078f10ff */
[----:B------:R-:W-:Y:S02]  /*0100*/  LEA.HI R12, R5, R4, RZ, 0x4 ;  /* 0x00000004050c7211 */ /* 0x000fe400078f20ff */
[----:B------:R-:W-:Y:S02]  /*0110*/  SHF.R.S32.HI R2, RZ, 0x2, R3 ;  /* 0x00000002ff027819 */ /* 0x000fe40000011403 */
[----:B------:R-:W-:Y:S02]  /*0120*/  LOP3.LUT R3, R3, 0x7ffffffc, RZ, 0xc0, !PT ;  /* 0x7ffffffc03037812 */ /* 0x000fe400078ec0ff */
[----:B------:R-:W-:-:S02]  /*0130*/  LOP3.LUT R5, R6, 0x7ffffffc, RZ, 0xc0, !PT ;  /* 0x7ffffffc06057812 */ /* 0x000fc400078ec0ff */
[----:B------:R-:W1:Y:S01]  /*0140*/  LDC.64 R6, c[0x0][0x220] ;  /* 0x00008800ff067b82 */ /* 0x000e620000000a00 */
[----:B------:R-:W-:Y:S02]  /*0150*/  SHF.R.S32.HI R12, RZ, 0x4, R12 ;  /* 0x00000004ff0c7819 */ /* 0x000fe4000001140c */
[----:B------:R-:W-:Y:S02]  /*0160*/  IADD3 R3, R4, -R3, RZ ;  /* 0x8000000304037210 */ /* 0x000fe40007ffe0ff */
[----:B------:R-:W-:Y:S01]  /*0170*/  IADD3 R5, R0, -R5, RZ ;  /* 0x8000000500057210 */ /* 0x000fe20007ffe0ff */
[----:B------:R-:W-:Y:S01]  /*0180*/  IMAD.SHL.U32 R12, R12, 0x8, RZ ;  /* 0x000000080c0c7824 */ /* 0x000fe200078e00ff */
[----:B------:R-:W-:Y:S01]  /*0190*/  SHF.L.U32 R3, R3, 0x1, RZ ;  /* 0x0000000103037819 */ /* 0x000fe200000006ff */
[----:B------:R-:W-:Y:S01]  /*01a0*/  IMAD.MOV.U32 R0, RZ, RZ, RZ ;  /* 0x000000ffff007224 */ /* 0x000fe200078e00ff */
[----:B------:R-:W-:Y:S02]  /*01b0*/  ISETP.GE.AND P0, PT, R4, 0x100, PT ;  /* 0x000001000400780c */ /* 0x000fe40003f06270 */
[----:B------:R-:W-:-:S02]  /*01c0*/  SHF.L.U32 R13, R2, 0x1, RZ ;  /* 0x00000001020d7819 */ /* 0x000fc400000006ff */
[----:B------:R-:W-:Y:S01]  /*01d0*/  SHF.L.U32 R2, R5, 0x1, RZ ;  /* 0x0000000105027819 */ /* 0x000fe200000006ff */
[----:B------:R-:W-:Y:S01]  /*01e0*/  HFMA2.MMA R5, -RZ, RZ, 0, 0 ;  /* 0x00000000ff057435 */ /* 0x000fe200000001ff */
[----:B------:R-:W-:Y:S01]  /*01f0*/  IADD3 R17, R3, R12, RZ ;  /* 0x0000000c03117210 */ /* 0x000fe20007ffe0ff */
[----:B--2---:R-:W-:Y:S01]  /*0200*/  IMAD.WIDE R8, R13, 0x4, R8 ;  /* 0x000000040d087825 */ /* 0x004fe200078e0208 */
[----:B------:R-:W-:Y:S02]  /*0210*/  SHF.R.S32.HI R15, RZ, 0x1f, R12 ;  /* 0x0000001fff0f7819 */ /* 0x000fe4000001140c */
[----:B------:R-:W-:Y:S01]  /*0220*/  IADD3 R14, P1, R3, R12, RZ ;  /* 0x0000000c030e7210 */ /* 0x000fe20007f3e0ff */
[----:B----4-:R-:W-:Y:S01]  /*0230*/  IMAD.WIDE R16, R17, 0x4, R10 ;  /* 0x0000000411107825 */ /* 0x010fe200078e020a */
[----:B------:R-:W-:Y:S01]  /*0240*/  IADD3 R13, P2, R2, R12, RZ ;  /* 0x0000000c020d7210 */ /* 0x000fe20007f5e0ff */
[----:B------:R-:W2:Y:S01]  /*0250*/  @!P0 LDG.E.EL R0, desc[UR4][R8.64] ;  /* 0x0000000408008981 */ /* 0x000ea2000c2e1900 */
[----:B------:R-:W-:-:S02]  /*0260*/  IADD3 R19, R2, R12, RZ ;  /* 0x0000000c02137210 */ /* 0x000fc40007ffe0ff */
[-C--:B------:R-:W-:Y:S01]  /*0270*/  LEA.HI.X.SX32 R23, R3, R15.reuse, 0x1, P1 ;  /* 0x0000000f03177211 */ /* 0x080fe200008f0eff */
[----:B------:R3:W2:Y:S01]  /*0280*/  @!P0 LDG.E.EL R5, desc[UR4][R16.64] ;  /* 0x0000000410058981 */ /* 0x0006a2000c2e1900 */
[----:B------:R-:W-:-:S03]  /*0290*/  LEA.HI.X.SX32 R24, R2, R15, 0x1, P2 ;  /* 0x0000000f02187211 */ /* 0x000fc600010f0eff */
[----:B-1----:R-:W4:Y:S01]  /*02a0*/  LDG.E R20, desc[UR4][R6.64] ;  /* 0x0000000406147981 */ /* 0x002f22000c1e1900 */
[----:B------:R-:W1:Y:S01]  /*02b0*/  LDC.64 R2, c[0x0][0x228] ;  /* 0x00008a00ff027b82 */ /* 0x000e620000000a00 */
[----:B------:R-:W-:Y:S01]  /*02c0*/  HFMA2.MMA R21, -RZ, RZ, 0, 0 ;  /* 0x00000000ff157435 */ /* 0x000fe200000001ff */
[----:B------:R-:W-:Y:S01]  /*02d0*/  MOV R22, RZ ;  /* 0x000000ff00167202 */ /* 0x000fe20000000f00 */
[----:B------:R-:W-:Y:S01]  /*02e0*/  IMAD.WIDE R18, R19, 0x4, R10 ;  /* 0x0000000413127825 */ /* 0x000fe200078e020a */
[C---:B------:R-:W-:Y:S02]  /*02f0*/  LEA R10, P1, R14.reuse, UR6, 0x2 ;  /* 0x000000060e0a7c11 */ /* 0x040fe4000f8210ff */
[----:B------:R-:W-:Y:S02]  /*0300*/  LEA R12, P2, R13, UR6, 0x2 ;  /* 0x000000060d0c7c11 */ /* 0x000fe4000f8410ff */
[----:B------:R-:W4:Y:S01]  /*0310*/  @!P0 LDG.E.EL R22, desc[UR4][R8.64] ;  /* 0x0000000408168981 */ /* 0x000f22000c2e1900 */
[----:B------:R-:W-:-:S02]  /*0320*/  LEA.HI.X R11, R14, UR7, R23, 0x2, P1 ;  /* 0x000000070e0b7c11 */ /* 0x000fc400088f1417 */
[----:B------:R-:W-:Y:S01]  /*0330*/  CS2R R14, SRZ ;  /* 0x00000000000e7805 */ /* 0x000fe2000001ff00 */
[----:B------:R-:W4:Y:S01]  /*0340*/  @!P0 LDG.E.EL R21, desc[UR4][R18.64] ;  /* 0x0000000412158981 */ /* 0x000f22000c2e1900 */
[----:B---3--:R-:W-:Y:S02]  /*0350*/  CS2R R16, SRZ ;  /* 0x0000000000107805 */ /* 0x008fe4000001ff00 */
[----:B------:R-:W-:Y:S02]  /*0360*/  LEA.HI.X R13, R13, UR7, R24, 0x2, P2 ;  /* 0x000000070d0d7c11 */ /* 0x000fe400090f1418 */
[----:B------:R3:W5:Y:S04]  /*0370*/  @!P0 LDG.E.EL R14, desc[UR4][R10.64+0x4] ;  /* 0x000004040a0e8981 */ /* 0x000768000c2e1900 */
[----:B------:R3:W5:Y:S04]  /*0380*/  @!P0 LDG.E.EL R16, desc[UR4][R12.64+0x4] ;  /* 0x000004040c108981 */ /* 0x000768000c2e1900 */
[----:B------:R3:W5:Y:S04]  /*0390*/  @!P0 LDG.E.EL R15, desc[UR4][R8.64+0x4] ;  /* 0x00000404080f8981 */ /* 0x000768000c2e1900 */
[----:B------:R3:W5:Y:S04]  /*03a0*/  @!P0 LDG.E.EL R17, desc[UR4][R8.64+0x4] ;  /* 0x0000040408118981 */ /* 0x000768000c2e1900 */
[----:B------:R3:W5:Y:S04]  /*03b0*/  LDG.E R6, desc[UR4][R6.64+0x4] ;  /* 0x0000040406067981 */ /* 0x000768000c1e1900 */
[----:B01----:R3:W5:Y:S04]  /*03c0*/  LDG.E R18, desc[UR4][R2.64] ;  /* 0x0000000402127981 */ /* 0x003768000c1e1900 */
[----:B------:R3:W5:Y:S01]  /*03d0*/  LDG.E R19, desc[UR4][R2.64+0x4] ;  /* 0x0000040402137981 */ /* 0x000762000c1e1900 */
[----:B------:R-:W-:Y:S01]  /*03e0*/  BSSY B0, `(.L_x_0) ;  /* 0x0000019000007945 */ /* 0x000fe20003800000 */
[----:B--2---:R-:W-:-:S04]  /*03f0*/  FADD R5, R0, R5 ;  /* 0x0000000500057221 */ /* 0x004fc80000000000 */
[----:B----4-:R-:W-:-:S04]  /*0400*/  FADD R23, R20, R5 ;  /* 0x0000000514177221 */ /* 0x010fc80000000000 */
[----:B------:R-:W-:-:S05]  /*0410*/  FADD.FTZ R24, |R23|, -RZ ;  /* 0x800000ff17187221 */ /* 0x000fca0000010200 */
[----:B------:R-:W-:Y:S01]  /*0420*/  FSETP.GE.AND P1, PT, R24, 0.60000002384185791016, PT ;  /* 0x3f19999a1800780b */ /* 0x000fe20003f26000 */
[----:B------:R-:W-:-:S04]  /*0430*/  FADD R5, R22, R21 ;  /* 0x0000001516057221 */ /* 0x000fc80000000000 */
[----:B------:R-:W-:-:S08]  /*0440*/  FADD R5, R20, R5 ;  /* 0x0000000514057221 */ /* 0x000fd00000000000 */
[----:B---3--:R-:W-:Y:S05]  /*0450*/  @!P1 BRA `(.L_x_1) ;  /* 0x0000000000289947 */ /* 0x008fea0003800000 */
[C---:B------:R-:W-:Y:S01]  /*0460*/  FMUL R0, R24.reuse, 2.8853900432586669922 ;  /* 0x4038aa3b18007820 */ /* 0x040fe20000400000 */
[----:B------:R-:W-:Y:S02]  /*0470*/  MOV R3, 0x3f800000 ;  /* 0x3f80000000037802 */ /* 0x000fe40000000f00 */
[----:B------:R-:W-:-:S03]  /*0480*/  FSETP.GE.AND P1, PT, R24, 9.010913848876953125, PT ;  /* 0x41102cb41800780b */ /* 0x000fc60003f26000 */
[----:B------:R-:W0:Y:S02]  /*0490*/  MUFU.EX2 R0, R0 ;  /* 0x0000000000007308 */ /* 0x000e240000000800 */
[----:B0-----:R-:W-:-:S06]  /*04a0*/  FADD R2, R0, 1 ;  /* 0x3f80000000027421 */ /* 0x001fcc0000000000 */
[----:B------:R-:W0:Y:S02]  /*04b0*/  MUFU.RCP R2, R2 ;  /* 0x0000000200027308 */ /* 0x000e240000001000 */
[----:B0-----:R-:W-:-:S05]  /*04c0*/  FFMA.FTZ R3, R2, -2, R3 ;  /* 0xc000000002037823 */ /* 0x001fca0000010003 */
[----:B------:R-:W-:-:S04]  /*04d0*/  FSEL R3, R3, 1, !P1 ;  /* 0x3f80000003037808 */ /* 0x000fc80004800000 */
[----:B------:R-:W-:Y:S01]  /*04e0*/  LOP3.LUT R3, R3, 0x80000000, R23, 0xf8, !PT ;  /* 0x8000000003037812 */ /* 0x000fe200078ef817 */
[----:B------:R-:W-:Y:S06]  /*04f0*/  BRA `(.L_x_2) ;  /* 0x00000000001c7947 */ /* 0x000fec0003800000 */
.L_x_1:
[----:B------:R-:W-:Y:S01]  /*0500*/  MOV R0, 0x3c80f082 ;  /* 0x3c80f08200007802 */ /* 0x000fe20000000f00 */
[----:B------:R-:W-:-:S04]  /*0510*/  FMUL R3, R23, R23 ;  /* 0x0000001717037220 */ /* 0x000fc80000400000 */
[----:B------:R-:W-:-:S04]  /*0520*/  FFMA.FTZ R0, R3, R0, -0.052303962409496307373 ;  /* 0xbd563cae03007423 */ /* 0x000fc80000010000 */
[----:B------:R-:W-:-:S04]  /*0530*/  FFMA.FTZ R0, R3, R0, 0.1331529766321182251 ;  /* 0x3e08594103007423 */ /* 0x000fc80000010000 */
[----:B------:R-:W-:-:S04]  /*0540*/  FFMA.FTZ R0, R3, R0, -0.33332768082618713379 ;  /* 0xbeaaa9ed03007423 */ /* 0x000fc80000010000 */
[----:B------:R-:W-:-:S04]  /*0550*/  FFMA.FTZ R0, R3, R0, RZ ;  /* 0x0000000003007223 */ /* 0x000fc800000100ff */
[----:B------:R-:W-:-:S07]  /*0560*/  FFMA.FTZ R3, R23, R0, R23 ;  /* 0x0000000017037223 */ /* 0x000fce0000010017 */
.L_x_2:
[----:B------:R-:W-:Y:S05]  /*0570*/  BSYNC B0 ;  /* 0x0000000000007941 */ /* 0x000fea0003800000 */
.L_x_0:
[----:B------:R-:W-:Y:S01]  /*0580*/  FADD.FTZ R8, |R5|, -RZ ;  /* 0x800000ff05087221 */ /* 0x000fe20000010200 */
[----:B------:R-:W-:Y:S04]  /*0590*/  BSSY B0, `(.L_x_3) ;  /* 0x0000014000007945 */ /* 0x000fe80003800000 */
[----:B------:R-:W-:-:S13]  /*05a0*/  FSETP.GE.AND P1, PT, R8, 0.60000002384185791016, PT ;  /* 0x3f19999a0800780b */ /* 0x000fda0003f26000 */
[----:B------:R-:W-:Y:S05]  /*05b0*/  @!P1 BRA `(.L_x_4) ;  /* 0x0000000000289947 */ /* 0x000fea0003800000 */
[C---:B------:R-:W-:Y:S01]  /*05c0*/  FMUL R0, R8.reuse, 2.8853900432586669922 ;  /* 0x4038aa3b08007820 */ /* 0x040fe20000400000 */
[----:B------:R-:W-:Y:S01]  /*05d0*/  IMAD.MOV.U32 R7, RZ, RZ, 0x3f800000 ;  /* 0x3f800000ff077424 */ /* 0x000fe200078e00ff */
[----:B------:R-:W-:-:S04]  /*05e0*/  FSETP.GE.AND P1, PT, R8, 9.010913848876953125, PT ;  /* 0x41102cb40800780b */ /* 0x000fc80003f26000 */
[----:B------:R-:W0:Y:S02]  /*05f0*/  MUFU.EX2 R0, R0 ;  /* 0x0000000000007308 */ /* 0x000e240000000800 */
[----:B0-----:R-:W-:-:S06]  /*0600*/  FADD R2, R0, 1 ;  /* 0x3f80000000027421 */ /* 0x001fcc0000000000 */
[----:B------:R-:W0:Y:S02]  /*0610*/  MUFU.RCP R2, R2 ;  /* 0x0000000200027308 */ /* 0x000e240000001000 */
[----:B0-----:R-:W-:-:S05]  /*0620*/  FFMA.FTZ R7, R2, -2, R7 ;  /* 0xc000000002077823 */ /* 0x001fca0000010007 */
[----:B------:R-:W-:-:S04]  /*0630*/  FSEL R8, R7, 1, !P1 ;  /* 0x3f80000007087808 */ /* 0x000fc80004800000 */
[----:B------:R-:W-:Y:S01]  /*0640*/  LOP3.LUT R5, R8, 0x80000000, R5, 0xf8, !PT ;  /* 0x8000000008057812 */ /* 0x000fe200078ef805 */
[----:B------:R-:W-:Y:S06]  /*0650*/  BRA `(.L_x_5) ;  /* 0x00000000001c7947 */ /* 0x000fec0003800000 */
.L_x_4:
[----:B------:R-:W-:Y:S01]  /*0660*/  HFMA2.MMA R0, -RZ, RZ, 1.125, -9232 ;  /* 0x3c80f082ff007435 */ /* 0x000fe200000001ff */
[----:B------:R-:W-:-:S09]  /*0670*/  FMUL R7, R5, R5 ;  /* 0x0000000505077220 */ /* 0x000fd20000400000 */
[----:B------:R-:W-:-:S04]  /*0680*/  FFMA.FTZ R0, R7, R0, -0.052303962409496307373 ;  /* 0xbd563cae07007423 */ /* 0x000fc80000010000 */
[----:B------:R-:W-:-:S04]  /*0690*/  FFMA.FTZ R0, R7, R0, 0.1331529766321182251 ;  /* 0x3e08594107007423 */ /* 0x000fc80000010000 */
[----:B------:R-:W-:-:S04]  /*06a0*/  FFMA.FTZ R0, R7, R0, -0.33332768082618713379 ;  /* 0xbeaaa9ed07007423 */ /* 0x000fc80000010000 */
[----:B------:R-:W-:-:S04]  /*06b0*/  FFMA.FTZ R0, R7, R0, RZ ;  /* 0x0000000007007223 */ /* 0x000fc800000100ff */
[----:B------:R-:W-:-:S07]  /*06c0*/  FFMA.FTZ R5, R5, R0, R5 ;  /* 0x0000000005057223 */ /* 0x000fce0000010005 */
.L_x_5:
[----:B------:R-:W-:Y:S05]  /*06d0*/  BSYNC B0 ;  /* 0x0000000000007941 */ /* 0x000fea0003800000 */
.L_x_3:
[----:B-----5:R-:W-:Y:S01]  /*06e0*/  FADD R15, R15, R14 ;  /* 0x0000000e0f0f7221 */ /* 0x020fe20000000000 */
[----:B------:R-:W-:Y:S01]  /*06f0*/  FADD R17, R17, R16 ;  /* 0x0000001011117221 */ /* 0x000fe20000000000 */
[----:B------:R-:W-:Y:S02]  /*0700*/  BSSY B0, `(.L_x_6) ;  /* 0x0000017000007945 */ /* 0x000fe40003800000 */
[C---:B------:R-:W-:Y:S01]  /*0710*/  FADD R15, R6.reuse, R15 ;  /* 0x0000000f060f7221 */ /* 0x040fe20000000000 */
[----:B------:R-:W-:-:S03]  /*0720*/  FADD R6, R6, R17 ;  /* 0x0000001106067221 */ /* 0x000fc60000000000 */
[----:B------:R-:W-:-:S05]  /*0730*/  FADD.FTZ R8, |R15|, -RZ ;  /* 0x800000ff0f087221 */ /* 0x000fca0000010200 */
[----:B------:R-:W-:-:S13]  /*0740*/  FSETP.GE.AND P1, PT, R8, 0.60000002384185791016, PT ;  /* 0x3f19999a0800780b */ /* 0x000fda0003f26000 */
[----:B------:R-:W-:Y:S05]  /*0750*/  @!P1 BRA `(.L_x_7) ;  /* 0x0000000000289947 */ /* 0x000fea0003800000 */
        /* <DEDUP_REMOVED lines=10> */
.L_x_7:
[----:B------:R-:W-:Y:S01]  /*0800*/  HFMA2.MMA R0, -RZ, RZ, 1.125, -9232 ;  /* 0x3c80f082ff007435 */ /* 0x000fe200000001ff */
[----:B------:R-:W-:-:S09]  /*0810*/  FMUL R7, R15, R15 ;  /* 0x0000000f0f077220 */ /* 0x000fd20000400000 */
[----:B------:R-:W-:-:S04]  /*0820*/  FFMA.FTZ R0, R7, R0, -0.052303962409496307373 ;  /* 0xbd563cae07007423 */ /* 0x000fc80000010000 */
[----:B------:R-:W-:-:S04]  /*0830*/  FFMA.FTZ R0, R7, R0, 0.1331529766321182251 ;  /* 0x3e08594107007423 */ /* 0x000fc80000010000 */
[----:B------:R-:W-:-:S04]  /*0840*/  FFMA.FTZ R0, R7, R0, -0.33332768082618713379 ;  /* 0xbeaaa9ed07007423 */ /* 0x000fc80000010000 */
[----:B------:R-:W-:-:S04]  /*0850*/  FFMA.FTZ R0, R7, R0, RZ ;  /* 0x0000000007007223 */ /* 0x000fc800000100ff */
[----:B------:R-:W-:-:S07]  /*0860*/  FFMA.FTZ R2, R15, R0, R15 ;  /* 0x000000000f027223 */ /* 0x000fce000001000f */
.L_x_8:
[----:B------:R-:W-:Y:S05]  /*0870*/  BSYNC B0 ;  /* 0x0000000000007941 */ /* 0x000fea0003800000 */
.L_x_6:
[----:B------:R-:W-:Y:S01]  /*0880*/  FADD.FTZ R10, |R6|, -RZ ;  /* 0x800000ff060a7221 */ /* 0x000fe20000010200 */
[----:B------:R-:W-:Y:S04]  /*0890*/  BSSY B0, `(.L_x_9) ;  /* 0x0000014000007945 */ /* 0x000fe80003800000 */
        /* <DEDUP_REMOVED lines=12> */
.L_x_10:
[----:B------:R-:W-:Y:S01]  /*0960*/  HFMA2.MMA R0, -RZ, RZ, 1.125, -9232 ;  /* 0x3c80f082ff007435 */ /* 0x000fe200000001ff */
[----:B------:R-:W-:-:S09]  /*0970*/  FMUL R7, R6, R6 ;  /* 0x0000000606077220 */ /* 0x000fd20000400000 */
[----:B------:R-:W-:-:S04]  /*0980*/  FFMA.FTZ R0, R7, R0, -0.052303962409496307373 ;  /* 0xbd563cae07007423 */ /* 0x000fc80000010000 */
[----:B------:R-:W-:-:S04]  /*0990*/  FFMA.FTZ R0, R7, R0, 0.1331529766321182251 ;  /* 0x3e08594107007423 */ /* 0x000fc80000010000 */
[----:B------:R-:W-:-:S04]  /*09a0*/  FFMA.FTZ R0, R7, R0, -0.33332768082618713379 ;  /* 0xbeaaa9ed07007423 */ /* 0x000fc80000010000 */
[----:B------:R-:W-:-:S04]  /*09b0*/  FFMA.FTZ R7, R7, R0, RZ ;  /* 0x0000000007077223 */ /* 0x000fc800000100ff */
[----:B------:R-:W-:-:S07]  /*09c0*/  FFMA.FTZ R0, R6, R7, R6 ;  /* 0x0000000706007223 */ /* 0x000fce0000010006 */
.L_x_11:
[----:B------:R-:W-:Y:S05]  /*09d0*/  BSYNC B0 ;  /* 0x0000000000007941 */ /* 0x000fea0003800000 */
.L_x_9:
[----:B------:R-:W0:Y:S01]  /*09e0*/  LDC.64 R6, c[0x0][0x230] ;  /* 0x00008c00ff067b82 */ /* 0x000e220000000a00 */
[C---:B------:R-:W-:Y:S01]  /*09f0*/  FMUL R9, R19.reuse, R2 ;  /* 0x0000000213097220 */ /* 0x040fe20000400000 */
[----:B------:R-:W-:-:S04]  /*0a00*/  FMUL R0, R19, R0 ;  /* 0x0000000013007220 */ /* 0x000fc80000400000 */
[----:B------:R-:W-:Y:S01]  /*0a10*/  FFMA R5, R18, R5, R0 ;  /* 0x0000000512057223 */ /* 0x000fe20000000000 */
[----:B0-----:R-:W-:-:S04]  /*0a20*/  IMAD.WIDE R6, R4, 0x4, R6 ;  /* 0x0000000404067825 */ /* 0x001fc800078e0206 */
[----:B------:R-:W-:Y:S01]  /*0a30*/  FFMA R4, R18, R3, R9 ;  /* 0x0000000312047223 */ /* 0x000fe20000000009 */
[----:B------:R-:W-:Y:S06]  /*0a40*/  @P0 EXIT ;  /* 0x000000000000094d */ /* 0x000fec0003800000 */
[----:B------:R-:W-:Y:S01]  /*0a50*/  STG.E.64 desc[UR4][R6.64], R4 ;  /* 0x0000000406007986 */ /* 0x000fe2000c101b04 */
[----:B------:R-:W-:Y:S05]  /*0a60*/  EXIT ;  /* 0x000000000000794d */ /* 0x000fea0003800000 */
.L_x_12:
[----:B------:R-:W-:-:S00]  /*0a70*/  BRA `(.L_x_12) ;  /* 0xfffffffc00fc7947 */ /* 0x000fc0000383ffff */
[----:B------:R-:W-:-:S00]  /*0a80*/  NOP ;  /* 0x0000000000007918 */ /* 0x000fc00000000000 */
[----:B------:R-:W-:-:S00]  /*0a90*/  NOP ;  /* 0x0000000000007918 */ /* 0x000fc00000000000 */
[----:B------:R-:W-:-:S00]  /*0aa0*/  NOP ;  /* 0x0000000000007918 */ /* 0x000fc00000000000 */
[----:B------:R-:W-:-:S00]  /*0ab0*/  NOP ;  /* 0x0000000000007918 */ /* 0x000fc00000000000 */
[----:B------:R-:W-:-:S00]  /*0ac0*/  NOP ;  /* 0x0000000000007918 */ /* 0x000fc00000000000 */
[----:B------:R-:W-:-:S00]  /*0ad0*/  NOP ;  /* 0x0000000000007918 */ /* 0x000fc00000000000 */
[----:B------:R-:W-:-:S00]  /*0ae0*/  NOP ;  /* 0x0000000000007918 */ /* 0x000fc00000000000 */
[----:B------:R-:W-:-:S00]  /*0af0*/  NOP ;  /* 0x0000000000007918 */ /* 0x000fc00000000000 */
.L_x_13:


//--------------------- .nv.global.init           --------------------------
	.section	.nv.global.init,"aw",@progbits
.nv.global.init:
	.type		_$_str,@object
	.size		_$_str,(.L_0 - _$_str)
_$_str:
        /*0000*/ 	.byte	0x5f, 0x5f, 0x43, 0x55, 0x44, 0x41, 0x5f, 0x46, 0x54, 0x5a, 0x00
.L_0:


//--------------------- .nv.constant0.triton_poi_fused_mv_0 --------------------------
	.section	.nv.constant0.triton_poi_fused_mv_0,"a",@progbits
	.sectionflags	@""
	.align	4
.nv.constant0.triton_poi_fused_mv_0:
	.zero		572
